//
// Generated by NVIDIA NVVM Compiler
//
// Compiler Build ID: CL-36424714
// Cuda compilation tools, release 13.0, V13.0.88
// Based on NVVM 20.0.0
//

.version 9.0
.target sm_100
.address_size 64

	// .globl	default_function_kernel

.visible .entry default_function_kernel(
	.param .u64 .ptr .align 1 default_function_kernel_param_0,
	.param .u64 .ptr .align 1 default_function_kernel_param_1
)
.maxntid 64
{
	.reg .pred 	%p<14>;
	.reg .b32 	%r<63>;
	.reg .b32 	%f<87>;
	.reg .b64 	%rd<31>;

	ld.param.u64 	%rd5, [default_function_kernel_param_0];
	ld.param.u64 	%rd6, [default_function_kernel_param_1];
	cvta.to.global.u64 	%rd1, %rd6;
	cvta.to.global.u64 	%rd7, %rd5;
	mov.u32 	%r29, %ctaid.x;
	shl.b32 	%r30, %r29, 6;
	mov.u32 	%r31, %tid.x;
	or.b32  	%r32, %r30, %r31;
	mul.wide.u32 	%rd8, %r32, 4;
	add.s64 	%rd2, %rd7, %rd8;
	mov.b32 	%r33, -8388611;
	st.global.u32 	[%rd2], %r33;
	shr.u32 	%r34, %r31, 2;
	add.s32 	%r35, %r34, 2;
	and.b32  	%r36, %r35, 6;
	setp.ne.s32 	%p1, %r36, 0;
	shr.u32 	%r37, %r31, 3;
	mad.lo.s32 	%r38, %r37, 9, 9;
	shr.u32 	%r39, %r38, 2;
	mul.lo.s32 	%r40, %r37, 18;
	shr.u32 	%r1, %r40, 3;
	and.b32  	%r41, %r31, 7;
	setp.eq.s32 	%p2, %r41, 7;
	mad.lo.s32 	%r42, %r41, 17, 17;
	shr.u32 	%r43, %r42, 3;
	add.s32 	%r44, %r43, 1;
	selp.b32 	%r45, 17, %r44, %p2;
	shl.b32 	%r46, %r31, 1;
	and.b32  	%r47, %r46, 14;
	sub.s32 	%r2, %r45, %r47;
	mad.lo.s32 	%r13, %r29, 306, %r47;
	sub.s32 	%r48, %r45, %r46;
	and.b32  	%r49, %r48, 15;
	add.s32 	%r4, %r49, -1;
	and.b32  	%r5, %r48, 7;
	add.s32 	%r6, %r5, -1;
	selp.u32 	%r50, 1, 0, %p1;
	add.s32 	%r51, %r39, %r50;
	sub.s32 	%r7, %r51, %r1;
	and.b32  	%r8, %r2, 15;
	sub.s32 	%r9, %r47, %r45;
	and.b32  	%r10, %r2, 2147483632;
	and.b32  	%r11, %r48, 3;
	neg.s32 	%r12, %r10;
	add.s64 	%rd3, %rd1, 32;
	mov.b32 	%r57, 0;
	mov.f32 	%f85, 0fFF7FFFFD;
$L__BB0_1:
	setp.ge.s32 	%p3, %r57, %r7;
	@%p3 bra 	$L__BB0_18;
	setp.lt.s32 	%p4, %r2, 1;
	@%p4 bra 	$L__BB0_17;
	setp.gt.u32 	%p5, %r9, -16;
	add.s32 	%r53, %r57, %r1;
	mul.lo.s32 	%r15, %r53, 17;
	add.s32 	%r16, %r13, %r15;
	mov.b32 	%r61, 0;
	@%p5 bra 	$L__BB0_6;
	mov.u32 	%r58, %r16;
	mov.u32 	%r59, %r12;
$L__BB0_5:
	.pragma "nounroll";
	mul.wide.u32 	%rd9, %r58, 4;
	add.s64 	%rd10, %rd3, %rd9;
	ld.global.nc.f32 	%f19, [%rd10+-32];
	max.f32 	%f20, %f85, %f19;
	ld.global.nc.f32 	%f21, [%rd10+-28];
	max.f32 	%f22, %f20, %f21;
	ld.global.nc.f32 	%f23, [%rd10+-24];
	max.f32 	%f24, %f22, %f23;
	ld.global.nc.f32 	%f25, [%rd10+-20];
	max.f32 	%f26, %f24, %f25;
	ld.global.nc.f32 	%f27, [%rd10+-16];
	max.f32 	%f28, %f26, %f27;
	ld.global.nc.f32 	%f29, [%rd10+-12];
	max.f32 	%f30, %f28, %f29;
	ld.global.nc.f32 	%f31, [%rd10+-8];
	max.f32 	%f32, %f30, %f31;
	ld.global.nc.f32 	%f33, [%rd10+-4];
	max.f32 	%f34, %f32, %f33;
	ld.global.nc.f32 	%f35, [%rd10];
	max.f32 	%f36, %f34, %f35;
	ld.global.nc.f32 	%f37, [%rd10+4];
	max.f32 	%f38, %f36, %f37;
	ld.global.nc.f32 	%f39, [%rd10+8];
	max.f32 	%f40, %f38, %f39;
	ld.global.nc.f32 	%f41, [%rd10+12];
	max.f32 	%f42, %f40, %f41;
	ld.global.nc.f32 	%f43, [%rd10+16];
	max.f32 	%f44, %f42, %f43;
	ld.global.nc.f32 	%f45, [%rd10+20];
	max.f32 	%f46, %f44, %f45;
	ld.global.nc.f32 	%f47, [%rd10+24];
	max.f32 	%f48, %f46, %f47;
	ld.global.nc.f32 	%f49, [%rd10+28];
	max.f32 	%f85, %f48, %f49;
	add.s32 	%r59, %r59, 16;
	add.s32 	%r58, %r58, 16;
	setp.ne.s32 	%p6, %r59, 0;
	mov.u32 	%r61, %r10;
	@%p6 bra 	$L__BB0_5;
$L__BB0_6:
	setp.eq.s32 	%p7, %r8, 0;
	@%p7 bra 	$L__BB0_16;
	setp.lt.u32 	%p8, %r4, 7;
	@%p8 bra 	$L__BB0_9;
	add.s32 	%r54, %r16, %r61;
	mul.wide.u32 	%rd11, %r54, 4;
	add.s64 	%rd12, %rd1, %rd11;
	ld.global.nc.f32 	%f51, [%rd12];
	max.f32 	%f52, %f85, %f51;
	cvt.u64.u32 	%rd13, %r16;
	cvt.u64.u32 	%rd14, %r61;
	add.s64 	%rd15, %rd13, %rd14;
	shl.b64 	%rd16, %rd15, 2;
	add.s64 	%rd17, %rd1, %rd16;
	ld.global.nc.f32 	%f53, [%rd17+4];
	max.f32 	%f54, %f52, %f53;
	ld.global.nc.f32 	%f55, [%rd17+8];
	max.f32 	%f56, %f54, %f55;
	ld.global.nc.f32 	%f57, [%rd17+12];
	max.f32 	%f58, %f56, %f57;
	ld.global.nc.f32 	%f59, [%rd17+16];
	max.f32 	%f60, %f58, %f59;
	ld.global.nc.f32 	%f61, [%rd17+20];
	max.f32 	%f62, %f60, %f61;
	ld.global.nc.f32 	%f63, [%rd17+24];
	max.f32 	%f64, %f62, %f63;
	ld.global.nc.f32 	%f65, [%rd17+28];
	max.f32 	%f85, %f64, %f65;
	add.s32 	%r61, %r61, 8;
$L__BB0_9:
	setp.eq.s32 	%p9, %r5, 0;
	@%p9 bra 	$L__BB0_16;
	setp.lt.u32 	%p10, %r6, 3;
	@%p10 bra 	$L__BB0_12;
	add.s32 	%r55, %r16, %r61;
	mul.wide.u32 	%rd18, %r55, 4;
	add.s64 	%rd19, %rd1, %rd18;
	ld.global.nc.f32 	%f67, [%rd19];
	max.f32 	%f68, %f85, %f67;
	cvt.u64.u32 	%rd20, %r16;
	cvt.u64.u32 	%rd21, %r61;
	add.s64 	%rd22, %rd20, %rd21;
	shl.b64 	%rd23, %rd22, 2;
	add.s64 	%rd24, %rd1, %rd23;
	ld.global.nc.f32 	%f69, [%rd24+4];
	max.f32 	%f70, %f68, %f69;
	ld.global.nc.f32 	%f71, [%rd24+8];
	max.f32 	%f72, %f70, %f71;
	ld.global.nc.f32 	%f73, [%rd24+12];
	max.f32 	%f85, %f72, %f73;
	add.s32 	%r61, %r61, 4;
$L__BB0_12:
	setp.eq.s32 	%p11, %r11, 0;
	@%p11 bra 	$L__BB0_16;
	setp.eq.s32 	%p12, %r11, 1;
	add.s32 	%r56, %r16, %r61;
	mul.wide.u32 	%rd25, %r56, 4;
	add.s64 	%rd26, %rd1, %rd25;
	ld.global.nc.f32 	%f74, [%rd26];
	max.f32 	%f85, %f85, %f74;
	@%p12 bra 	$L__BB0_16;
	setp.eq.s32 	%p13, %r11, 2;
	cvt.u64.u32 	%rd27, %r16;
	cvt.u64.u32 	%rd28, %r61;
	add.s64 	%rd29, %rd27, %rd28;
	shl.b64 	%rd30, %rd29, 2;
	add.s64 	%rd4, %rd1, %rd30;
	ld.global.nc.f32 	%f75, [%rd4+4];
	max.f32 	%f85, %f85, %f75;
	@%p13 bra 	$L__BB0_16;
	ld.global.nc.f32 	%f76, [%rd4+8];
	max.f32 	%f85, %f85, %f76;
$L__BB0_16:
	st.global.f32 	[%rd2], %f85;
$L__BB0_17:
	add.s32 	%r57, %r57, 1;
	bra.uni 	$L__BB0_1;
$L__BB0_18:
	ret;

}


// ===== COMPILED SASS (sm_100) =====

	.target	sm_100

	.elftype	@"ET_EXEC"


//--------------------- .note.nv.tkinfo           --------------------------
	.section	.note.nv.tkinfo,"",@"SHT_NOTE"
	.sectionflags	@"SHF_NOTE_NV_TKINFO"
	.tkinfo
        /*0018*/ 	.word	0x00000002
        /*0030*/ 	.string	""
        /*0030*/ 	.string	"ptxas"
        /*0030*/ 	.string	"Cuda compilation tools, release 13.0, V13.0.88"
        /*0030*/ 	.string	"Build cuda_13.0.r13.0/compiler.36424714_0"
        /*0030*/ 	.string	"-arch sm_100 -m 64 "



//--------------------- .note.nv.cuinfo           --------------------------
	.section	.note.nv.cuinfo,"",@"SHT_NOTE"
	.sectionflags	@"SHF_NOTE_NV_CUINFO"
        /*0018*/ 	.short	0x0002
        /*001a*/ 	.short	0x0064
        /*001c*/ 	.short	0x0082
	.zero		2


//--------------------- .nv.info                  --------------------------
	.section	.nv.info,"",@"SHT_CUDA_INFO"
	.align	4


	//----- nvinfo : EIATTR_REGCOUNT
	.align		4
        /*0000*/ 	.byte	0x04, 0x2f
        /*0002*/ 	.short	(.L_1 - .L_0)
	.align		4
.L_0:
        /*0004*/ 	.word	index@(default_function_kernel)
        /*0008*/ 	.word	0x0000001e


	//----- nvinfo : EIATTR_FRAME_SIZE
	.align		4
.L_1:
        /*000c*/ 	.byte	0x04, 0x11
        /*000e*/ 	.short	(.L_3 - .L_2)
	.align		4
.L_2:
        /*0010*/ 	.word	index@(default_function_kernel)
        /*0014*/ 	.word	0x00000000


	//----- nvinfo : EIATTR_MIN_STACK_SIZE
	.align		4
.L_3:
        /*0018*/ 	.byte	0x04, 0x12
        /*001a*/ 	.short	(.L_5 - .L_4)
	.align		4
.L_4:
        /*001c*/ 	.word	index@(default_function_kernel)
        /*0020*/ 	.word	0x00000000
.L_5:


//--------------------- .nv.compat                --------------------------
	.section	.nv.compat,"",@"SHT_CUDA_COMPAT_INFO"
	.align	4
        /*0000*/ 	.byte	0x02, 0x09, 0x00, 0x00, 0x02, 0x02, 0x01, 0x00, 0x02, 0x05, 0x05, 0x00, 0x03, 0x07, 0x01, 0x01
        /*0010*/ 	.byte	0x02, 0x03, 0x00, 0x00, 0x02, 0x06, 0x01, 0x00, 0x04, 0x0b, 0x08, 0x00, 0x09, 0x00, 0x00, 0x00
        /*0020*/ 	.byte	0x00, 0x00, 0x00, 0x00


//--------------------- .nv.info.default_function_kernel --------------------------
	.section	.nv.info.default_function_kernel,"",@"SHT_CUDA_INFO"
	.sectionflags	@""
	.align	4


	//----- nvinfo : EIATTR_CUDA_API_VERSION
	.align		4
        /*0000*/ 	.byte	0x04, 0x37
        /*0002*/ 	.short	(.L_7 - .L_6)
.L_6:
        /*0004*/ 	.word	0x00000082


	//----- nvinfo : EIATTR_KPARAM_INFO
	.align		4
.L_7:
        /*0008*/ 	.byte	0x04, 0x17
        /*000a*/ 	.short	(.L_9 - .L_8)
.L_8:
        /*000c*/ 	.word	0x00000000
        /*0010*/ 	.short	0x0001
        /*0012*/ 	.short	0x0008
        /*0014*/ 	.byte	0x00, 0xf5, 0x21, 0x00


	//----- nvinfo : EIATTR_KPARAM_INFO
	.align		4
.L_9:
        /*0018*/ 	.byte	0x04, 0x17
        /*001a*/ 	.short	(.L_11 - .L_10)
.L_10:
        /*001c*/ 	.word	0x00000000
        /*0020*/ 	.short	0x0000
        /*0022*/ 	.short	0x0000
        /*0024*/ 	.byte	0x00, 0xf5, 0x21, 0x00


	//----- nvinfo : EIATTR_SPARSE_MMA_MASK
	.align		4
.L_11:
        /*0028*/ 	.byte	0x03, 0x50
        /*002a*/ 	.short	0x0000


	//----- nvinfo : EIATTR_MAXREG_COUNT
	.align		4
        /*002c*/ 	.byte	0x03, 0x1b
        /*002e*/ 	.short	0x00ff


	//----- nvinfo : EIATTR_MERCURY_ISA_VERSION
	.align		4
        /*0030*/ 	.byte	0x03, 0x5f
        /*0032*/ 	.short	0x0101


	//----- nvinfo : EIATTR_VRC_CTA_INIT_COUNT
	.align		4
        /*0034*/ 	.byte	0x02, 0x4a
	.zero		1
	.zero		1


	//----- nvinfo : EIATTR_EXIT_INSTR_OFFSETS
	.align		4
        /*0038*/ 	.byte	0x04, 0x1c
        /*003a*/ 	.short	(.L_13 - .L_12)


	//   ....[0]....
.L_12:
        /*003c*/ 	.word	0x00000220


	//   ....[1]....
        /*0040*/ 	.word	0x00000a70


	//----- nvinfo : EIATTR_MAX_THREADS
	.align		4
.L_13:
        /*0044*/ 	.byte	0x04, 0x05
        /*0046*/ 	.short	(.L_15 - .L_14)
.L_14:
        /*0048*/ 	.word	0x00000040
        /*004c*/ 	.word	0x00000001
        /*0050*/ 	.word	0x00000001


	//----- nvinfo : EIATTR_CRS_STACK_SIZE
	.align		4
.L_15:
        /*0054*/ 	.byte	0x04, 0x1e
        /*0056*/ 	.short	(.L_17 - .L_16)
.L_16:
        /*0058*/ 	.word	0x00000000


	//----- nvinfo : EIATTR_CBANK_PARAM_SIZE
	.align		4
.L_17:
        /*005c*/ 	.byte	0x03, 0x19
        /*005e*/ 	.short	0x0010


	//----- nvinfo : EIATTR_PARAM_CBANK
	.align		4
        /*0060*/ 	.byte	0x04, 0x0a
        /*0062*/ 	.short	(.L_19 - .L_18)
	.align		4
.L_18:
        /*0064*/ 	.word	index@(.nv.constant0.default_function_kernel)
        /*0068*/ 	.short	0x0380
        /*006a*/ 	.short	0x0010


	//----- nvinfo : EIATTR_SW_WAR
	.align		4
.L_19:
        /*006c*/ 	.byte	0x04, 0x36
        /*006e*/ 	.short	(.L_21 - .L_20)
.L_20:
        /*0070*/ 	.word	0x00000008
.L_21:


//--------------------- .nv.callgraph             --------------------------
	.section	.nv.callgraph,"",@"SHT_CUDA_CALLGRAPH"
	.align	4
	.sectionentsize	8
	.align		4
        /*0000*/ 	.word	0x00000000
	.align		4
        /*0004*/ 	.word	0xffffffff
	.align		4
        /*0008*/ 	.word	0x00000000
	.align		4
        /*000c*/ 	.word	0xfffffffe
	.align		4
        /*0010*/ 	.word	0x00000000
	.align		4
        /*0014*/ 	.word	0xfffffffd
	.align		4
        /*0018*/ 	.word	0x00000000
	.align		4
        /*001c*/ 	.word	0xfffffffc


//--------------------- .text.default_function_kernel --------------------------
	.section	.text.default_function_kernel,"ax",@progbits
	.align	128
        .global         default_function_kernel
        .type           default_function_kernel,@function
        .size           default_function_kernel,(.L_x_14 - default_function_kernel)
        .other          default_function_kernel,@"STO_CUDA_ENTRY STV_DEFAULT"
default_function_kernel:
.text.default_function_kernel:
[----:B------:R-:W-:Y:S01]  /*0000*/  LDC R1, c[0x0][0x37c] ;  /* 0x0000df00ff017b82 */ /* 0x000fe20000000800 */
[----:B------:R-:W0:Y:S01]  /*0010*/  S2R R7, SR_TID.X ;  /* 0x0000000000077919 */ /* 0x000e220000002100 */
[----:B------:R-:W-:-:S06]  /*0020*/  IMAD.MOV.U32 R5, RZ, RZ, 0x9 ;  /* 0x00000009ff057424 */ /* 0x000fcc00078e00ff */
[----:B------:R-:W1:Y:S01]  /*0030*/  LDC.64 R2, c[0x0][0x380] ;  /* 0x0000e000ff027b82 */ /* 0x000e620000000a00 */
[----:B------:R-:W2:Y:S01]  /*0040*/  LDCU.64 UR4, c[0x0][0x388] ;  /* 0x00007100ff0477ac */ /* 0x000ea20008000a00 */
[----:B------:R-:W3:Y:S01]  /*0050*/  S2R R11, SR_CTAID.X ;  /* 0x00000000000b7919 */ /* 0x000ee20000002500 */
[----:B------:R-:W-:Y:S01]  /*0060*/  IMAD.MOV.U32 R9, RZ, RZ, 0x11 ;  /* 0x00000011ff097424 */ /* 0x000fe200078e00ff */
[----:B------:R-:W4:Y:S01]  /*0070*/  LDCU.64 UR6, c[0x0][0x358] ;  /* 0x00006b00ff0677ac */ /* 0x000f220008000a00 */
[----:B--2---:R-:W-:-:S04]  /*0080*/  UIADD3 UR4, UP0, UPT, UR4, 0x20, URZ ;  /* 0x0000002004047890 */ /* 0x004fc8000ff1e0ff */
[----:B------:R-:W-:Y:S01]  /*0090*/  UIADD3.X UR5, UPT, UPT, URZ, UR5, URZ, UP0, !UPT ;  /* 0x00000005ff057290 */ /* 0x000fe200087fe4ff */
[----:B0-----:R-:W-:Y:S02]  /*00a0*/  LEA.HI R0, R7, 0x2, RZ, 0x1e ;  /* 0x0000000207007811 */ /* 0x001fe400078ff0ff */
[----:B------:R-:W-:Y:S02]  /*00b0*/  SHF.R.U32.HI R4, RZ, 0x3, R7 ;  /* 0x00000003ff047819 */ /* 0x000fe40000011607 */
[----:B------:R-:W-:Y:S01]  /*00c0*/  LOP3.LUT P0, RZ, R0, 0x6, RZ, 0xc0, !PT ;  /* 0x0000000600ff7812 */ /* 0x000fe2000780c0ff */
[----:B---3--:R-:W-:Y:S02]  /*00d0*/  IMAD.SHL.U32 R0, R11, 0x40, RZ ;  /* 0x000000400b007824 */ /* 0x008fe400078e00ff */
[C---:B------:R-:W-:Y:S02]  /*00e0*/  IMAD R5, R4.reuse, R5, 0x9 ;  /* 0x0000000904057424 */ /* 0x040fe400078e0205 */
[----:B------:R-:W-:Y:S01]  /*00f0*/  IMAD R15, R4, 0x12, RZ ;  /* 0x00000012040f7824 */ /* 0x000fe200078e02ff */
[----:B------:R-:W-:-:S02]  /*0100*/  LOP3.LUT R4, R7, 0x7, RZ, 0xc0, !PT ;  /* 0x0000000707047812 */ /* 0x000fc400078ec0ff */
[----:B------:R-:W-:Y:S02]  /*0110*/  SHF.R.U32.HI R8, RZ, 0x2, R5 ;  /* 0x00000002ff087819 */ /* 0x000fe40000011605 */
[----:B------:R-:W-:Y:S02]  /*0120*/  LEA.HI R6, R5, 0x1, RZ, 0x1e ;  /* 0x0000000105067811 */ /* 0x000fe400078ff0ff */
[----:B------:R-:W-:Y:S01]  /*0130*/  SHF.R.U32.HI R15, RZ, 0x3, R15 ;  /* 0x00000003ff0f7819 */ /* 0x000fe2000001160f */
[----:B------:R-:W-:Y:S01]  /*0140*/  @!P0 IMAD.MOV R6, RZ, RZ, R8 ;  /* 0x000000ffff068224 */ /* 0x000fe200078e0208 */
[----:B------:R-:W-:Y:S01]  /*0150*/  LOP3.LUT R5, R0, R7, RZ, 0xfc, !PT ;  /* 0x0000000700057212 */ /* 0x000fe200078efcff */
[C---:B------:R-:W-:Y:S01]  /*0160*/  IMAD R0, R4.reuse, R9, 0x11 ;  /* 0x0000001104007424 */ /* 0x040fe200078e0209 */
[----:B------:R-:W-:Y:S01]  /*0170*/  ISETP.NE.AND P0, PT, R4, 0x7, PT ;  /* 0x000000070400780c */ /* 0x000fe20003f05270 */
[----:B------:R-:W-:Y:S02]  /*0180*/  IMAD.IADD R13, R6, 0x1, -R15 ;  /* 0x00000001060d7824 */ /* 0x000fe400078e0a0f */
[----:B-1----:R-:W-:Y:S01]  /*0190*/  IMAD.WIDE.U32 R2, R5, 0x4, R2 ;  /* 0x0000000405027825 */ /* 0x002fe200078e0002 */
[----:B------:R-:W-:-:S02]  /*01a0*/  LEA.HI R0, R0, 0x1, RZ, 0x1d ;  /* 0x0000000100007811 */ /* 0x000fc400078fe8ff */
[----:B------:R-:W-:Y:S01]  /*01b0*/  ISETP.GT.AND P1, PT, R13, RZ, PT ;  /* 0x000000ff0d00720c */ /* 0x000fe20003f24270 */
[----:B------:R-:W-:Y:S01]  /*01c0*/  IMAD.MOV.U32 R9, RZ, RZ, -0x800003 ;  /* 0xff7ffffdff097424 */ /* 0x000fe200078e00ff */
[----:B------:R-:W-:Y:S01]  /*01d0*/  SEL R0, R0, 0x11, P0 ;  /* 0x0000001100007807 */ /* 0x000fe20000000000 */
[----:B------:R-:W-:-:S03]  /*01e0*/  IMAD.SHL.U32 R5, R7, 0x2, RZ ;  /* 0x0000000207057824 */ /* 0x000fc600078e00ff */
[----:B----4-:R0:W-:Y:S02]  /*01f0*/  STG.E desc[UR6][R2.64], R9 ;  /* 0x0000000902007986 */ /* 0x0101e4000c101906 */
[----:B------:R-:W-:Y:S01]  /*0200*/  LOP3.LUT R7, R5, 0xe, RZ, 0xc0, !PT ;  /* 0x0000000e05077812 */ /* 0x000fe200078ec0ff */
[----:B------:R-:W-:-:S04]  /*0210*/  IMAD.IADD R5, R0, 0x1, -R5 ;  /* 0x0000000100057824 */ /* 0x000fc800078e0a05 */
[----:B------:R-:W-:Y:S05]  /*0220*/  @!P1 EXIT ;  /* 0x000000000000994d */ /* 0x000fea0003800000 */
[C---:B------:R-:W-:Y:S01]  /*0230*/  LOP3.LUT R14, R5.reuse, 0x7, RZ, 0xc0, !PT ;  /* 0x00000007050e7812 */ /* 0x040fe200078ec0ff */
[--C-:B------:R-:W-:Y:S01]  /*0240*/  IMAD.IADD R12, R0, 0x1, -R7.reuse ;  /* 0x00000001000c7824 */ /* 0x100fe200078e0a07 */
[----:B------:R-:W-:Y:S01]  /*0250*/  LOP3.LUT R4, R5, 0xf, RZ, 0xc0, !PT ;  /* 0x0000000f05047812 */ /* 0x000fe200078ec0ff */
[----:B------:R-:W-:Y:S01]  /*0260*/  IMAD.IADD R8, R7, 0x1, -R0 ;  /* 0x0000000107087824 */ /* 0x000fe200078e0a00 */
[----:B0-----:R-:W-:Y:S01]  /*0270*/  LOP3.LUT R9, R5, 0x3, RZ, 0xc0, !PT ;  /* 0x0000000305097812 */ /* 0x001fe200078ec0ff */
[----:B------:R-:W-:Y:S01]  /*0280*/  VIADD R6, R14, 0xffffffff ;  /* 0xffffffff0e067836 */ /* 0x000fe20000000000 */
[----:B------:R-:W-:Y:S01]  /*0290*/  LOP3.LUT R10, R12, 0x7ffffff0, RZ, 0xc0, !PT ;  /* 0x7ffffff00c0a7812 */ /* 0x000fe200078ec0ff */
[----:B------:R-:W-:Y:S01]  /*02a0*/  VIADD R4, R4, 0xffffffff ;  /* 0xffffffff04047836 */ /* 0x000fe20000000000 */
[----:B------:R-:W-:Y:S01]  /*02b0*/  ISETP.GT.U32.AND P0, PT, R8, -0x10, PT ;  /* 0xfffffff00800780c */ /* 0x000fe20003f04070 */
[----:B------:R-:W-:Y:S01]  /*02c0*/  IMAD R11, R11, 0x132, R7 ;  /* 0x000001320b0b7824 */ /* 0x000fe200078e0207 */
[----:B------:R-:W-:Y:S01]  /*02d0*/  ISETP.GE.U32.AND P2, PT, R6, 0x3, PT ;  /* 0x000000030600780c */ /* 0x000fe20003f46070 */
[----:B------:R-:W-:Y:S01]  /*02e0*/  IMAD.MOV.U32 R8, RZ, RZ, RZ ;  /* 0x000000ffff087224 */ /* 0x000fe200078e00ff */
[----:B------:R-:W-:Y:S01]  /*02f0*/  ISETP.GE.U32.AND P1, PT, R4, 0x7, PT ;  /* 0x000000070400780c */ /* 0x000fe20003f26070 */
[----:B------:R-:W-:-:S02]  /*0300*/  IMAD.MOV.U32 R7, RZ, RZ, -0x800003 ;  /* 0xff7ffffdff077424 */ /* 0x000fc400078e00ff */
[----:B------:R-:W-:-:S10]  /*0310*/  IMAD.MOV R6, RZ, RZ, -R10 ;  /* 0x000000ffff067224 */ /* 0x000fd400078e0a0a */
.L_x_12:
[----:B------:R-:W-:Y:S01]  /*0320*/  ISETP.GE.AND P3, PT, R12, 0x1, PT ;  /* 0x000000010c00780c */ /* 0x000fe20003f66270 */
[----:B------:R-:W-:-:S12]  /*0330*/  BSSY.RECONVERGENT B0, `(.L_x_0) ;  /* 0x0000070000007945 */ /* 0x000fd80003800200 */
[----:B0-----:R-:W-:Y:S05]  /*0340*/  @!P3 BRA `(.L_x_1) ;  /* 0x0000000400b8b947 */ /* 0x001fea0003800000 */
[----:B------:R-:W-:Y:S01]  /*0350*/  IMAD.IADD R0, R15, 0x1, R8 ;  /* 0x000000010f007824 */ /* 0x000fe200078e0208 */
[----:B------:R-:W-:Y:S01]  /*0360*/  BSSY.RECONVERGENT B1, `(.L_x_2) ;  /* 0x0000028000017945 */ /* 0x000fe20003800200 */
[----:B------:R-:W-:Y:S02]  /*0370*/  IMAD.MOV.U32 R19, RZ, RZ, RZ ;  /* 0x000000ffff137224 */ /* 0x000fe400078e00ff */
[----:B------:R-:W-:Y:S01]  /*0380*/  IMAD R0, R0, 0x11, R11 ;  /* 0x0000001100007824 */ /* 0x000fe200078e020b */
[----:B------:R-:W-:Y:S06]  /*0390*/  @P0 BRA `(.L_x_3) ;  /* 0x0000000000900947 */ /* 0x000fec0003800000 */
[----:B------:R-:W-:Y:S01]  /*03a0*/  BSSY.RECONVERGENT B2, `(.L_x_4) ;  /* 0x0000022000027945 */ /* 0x000fe20003800200 */
[----:B------:R-:W-:Y:S02]  /*03b0*/  IMAD.MOV.U32 R17, RZ, RZ, R0 ;  /* 0x000000ffff117224 */ /* 0x000fe400078e0000 */
[----:B------:R-:W-:-:S07]  /*03c0*/  IMAD.MOV.U32 R16, RZ, RZ, R6 ;  /* 0x000000ffff107224 */ /* 0x000fce00078e0006 */
.L_x_5:
[----:B------:R-:W-:Y:S02]  /*03d0*/  IMAD.U32 R4, RZ, RZ, UR4 ;  /* 0x00000004ff047e24 */ /* 0x000fe4000f8e00ff */
[----:B------:R-:W-:Y:S02]  /*03e0*/  IMAD.U32 R5, RZ, RZ, UR5 ;  /* 0x00000005ff057e24 */ /* 0x000fe4000f8e00ff */
[----:B------:R-:W-:-:S05]  /*03f0*/  IMAD.WIDE.U32 R4, R17, 0x4, R4 ;  /* 0x0000000411047825 */ /* 0x000fca00078e0004 */
[----:B------:R-:W2:Y:S04]  /*0400*/  LDG.E.CONSTANT R22, desc[UR6][R4.64+-0x20] ;  /* 0xffffe00604167981 */ /* 0x000ea8000c1e9900 */
[----:B------:R-:W2:Y:S04]  /*0410*/  LDG.E.CONSTANT R23, desc[UR6][R4.64+-0x1c] ;  /* 0xffffe40604177981 */ /* 0x000ea8000c1e9900 */
[----:B------:R-:W3:Y:S04]  /*0420*/  LDG.E.CONSTANT R24, desc[UR6][R4.64+-0x18] ;  /* 0xffffe80604187981 */ /* 0x000ee8000c1e9900 */
[----:B------:R-:W3:Y:S04]  /*0430*/  LDG.E.CONSTANT R25, desc[UR6][R4.64+-0x14] ;  /* 0xffffec0604197981 */ /* 0x000ee8000c1e9900 */
[----:B------:R-:W4:Y:S04]  /*0440*/  LDG.E.CONSTANT R20, desc[UR6][R4.64+-0x10] ;  /* 0xfffff00604147981 */ /* 0x000f28000c1e9900 */
[----:B------:R-:W4:Y:S04]  /*0450*/  LDG.E.CONSTANT R21, desc[UR6][R4.64+-0xc] ;  /* 0xfffff40604157981 */ /* 0x000f28000c1e9900 */
[----:B------:R-:W5:Y:S04]  /*0460*/  LDG.E.CONSTANT R18, desc[UR6][R4.64+-0x8] ;  /* 0xfffff80604127981 */ /* 0x000f68000c1e9900 */
[----:B------:R-:W5:Y:S04]  /*0470*/  LDG.E.CONSTANT R19, desc[UR6][R4.64+-0x4] ;  /* 0xfffffc0604137981 */ /* 0x000f68000c1e9900 */
[----:B------:R-:W5:Y:S04]  /*0480*/  LDG.E.CONSTANT R26, desc[UR6][R4.64+0x10] ;  /* 0x00001006041a7981 */ /* 0x000f68000c1e9900 */
[----:B------:R-:W5:Y:S01]  /*0490*/  LDG.E.CONSTANT R27, desc[UR6][R4.64+0x1c] ;  /* 0x00001c06041b7981 */ /* 0x000f62000c1e9900 */
[----:B--2---:R-:W-:-:S03]  /*04a0*/  FMNMX3 R23, R7, R22, R23, !PT ;  /* 0x0000001607177276 */ /* 0x004fc60007800017 */
[----:B------:R-:W2:Y:S04]  /*04b0*/  LDG.E.CONSTANT R7, desc[UR6][R4.64] ;  /* 0x0000000604077981 */ /* 0x000ea8000c1e9900 */
[----:B------:R-:W2:Y:S01]  /*04c0*/  LDG.E.CONSTANT R22, desc[UR6][R4.64+0x4] ;  /* 0x0000040604167981 */ /* 0x000ea2000c1e9900 */
[----:B---3--:R-:W-:-:S03]  /*04d0*/  FMNMX3 R25, R23, R24, R25, !PT ;  /* 0x0000001817197276 */ /* 0x008fc60007800019 */
[----:B------:R-:W3:Y:S04]  /*04e0*/  LDG.E.CONSTANT R24, desc[UR6][R4.64+0x8] ;  /* 0x0000080604187981 */ /* 0x000ee8000c1e9900 */
[----:B------:R-:W3:Y:S01]  /*04f0*/  LDG.E.CONSTANT R23, desc[UR6][R4.64+0xc] ;  /* 0x00000c0604177981 */ /* 0x000ee2000c1e9900 */
[----:B----4-:R-:W-:-:S03]  /*0500*/  FMNMX3 R25, R25, R20, R21, !PT ;  /* 0x0000001419197276 */ /* 0x010fc60007800015 */
[----:B------:R-:W4:Y:S04]  /*0510*/  LDG.E.CONSTANT R21, desc[UR6][R4.64+0x14] ;  /* 0x0000140604157981 */ /* 0x000f28000c1e9900 */
[----:B------:R-:W4:Y:S01]  /*0520*/  LDG.E.CONSTANT R20, desc[UR6][R4.64+0x18] ;  /* 0x0000180604147981 */ /* 0x000f22000c1e9900 */
[----:B------:R-:W-:Y:S01]  /*0530*/  VIADD R16, R16, 0x10 ;  /* 0x0000001010107836 */ /* 0x000fe20000000000 */
[----:B-----5:R-:W-:-:S04]  /*0540*/  FMNMX3 R18, R25, R18, R19, !PT ;  /* 0x0000001219127276 */ /* 0x020fc80007800013 */
[----:B------:R-:W-:Y:S01]  /*0550*/  ISETP.NE.AND P3, PT, R16, RZ, PT ;  /* 0x000000ff1000720c */ /* 0x000fe20003f65270 */
[----:B------:R-:W-:Y:S01]  /*0560*/  VIADD R17, R17, 0x10 ;  /* 0x0000001011117836 */ /* 0x000fe20000000000 */
[----:B--2---:R-:W-:-:S04]  /*0570*/  FMNMX3 R7, R18, R7, R22, !PT ;  /* 0x0000000712077276 */ /* 0x004fc80007800016 */
[----:B---3--:R-:W-:-:S04]  /*0580*/  FMNMX3 R7, R7, R24, R23, !PT ;  /* 0x0000001807077276 */ /* 0x008fc80007800017 */
[----:B----4-:R-:W-:-:S04]  /*0590*/  FMNMX3 R7, R7, R26, R21, !PT ;  /* 0x0000001a07077276 */ /* 0x010fc80007800015 */
[----:B------:R-:W-:Y:S01]  /*05a0*/  FMNMX3 R7, R7, R20, R27, !PT ;  /* 0x0000001407077276 */ /* 0x000fe2000780001b */
[----:B------:R-:W-:Y:S06]  /*05b0*/  @P3 BRA `(.L_x_5) ;  /* 0xfffffffc00843947 */ /* 0x000fec000383ffff */
[----:B------:R-:W-:Y:S05]  /*05c0*/  BSYNC.RECONVERGENT B2 ;  /* 0x0000000000027941 */ /* 0x000fea0003800200 */
.L_x_4:
[----:B------:R-:W-:-:S07]  /*05d0*/  IMAD.MOV.U32 R19, RZ, RZ, R10 ;  /* 0x000000ffff137224 */ /* 0x000fce00078e000a */
.L_x_3:
[----:B------:R-:W-:Y:S05]  /*05e0*/  BSYNC.RECONVERGENT B1 ;  /* 0x0000000000017941 */ /* 0x000fea0003800200 */
.L_x_2:
[----:B------:R-:W-:Y:S01]  /*05f0*/  LOP3.LUT P3, RZ, R12, 0xf, RZ, 0xc0, !PT ;  /* 0x0000000f0cff7812 */ /* 0x000fe2000786c0ff */
[----:B------:R-:W-:-:S12]  /*0600*/  BSSY.RECONVERGENT B1, `(.L_x_6) ;  /* 0x0000041000017945 */ /* 0x000fd80003800200 */
[----:B------:R-:W-:Y:S05]  /*0610*/  @!P3 BRA `(.L_x_7) ;  /* 0x0000000000fcb947 */ /* 0x000fea0003800000 */
[----:B------:R-:W-:Y:S01]  /*0620*/  BSSY.RECONVERGENT B2, `(.L_x_8) ;  /* 0x0000018000027945 */ /* 0x000fe20003800200 */
[----:B------:R-:W-:-:S03]  /*0630*/  ISETP.NE.AND P3, PT, R14, RZ, PT ;  /* 0x000000ff0e00720c */ /* 0x000fc60003f65270 */
[----:B------:R-:W-:Y:S10]  /*0640*/  @!P1 BRA `(.L_x_9) ;  /* 0x0000000000549947 */ /* 0x000ff40003800000 */
[----:B------:R-:W0:Y:S01]  /*0650*/  LDC.64 R16, c[0x0][0x388] ;  /* 0x0000e200ff107b82 */ /* 0x000e220000000a00 */
[----:B------:R-:W1:Y:S01]  /*0660*/  LDCU.64 UR8, c[0x0][0x388] ;  /* 0x00007100ff0877ac */ /* 0x000e620008000a00 */
[C---:B------:R-:W-:Y:S01]  /*0670*/  IADD3 R18, P4, PT, R0.reuse, R19, RZ ;  /* 0x0000001300127210 */ /* 0x040fe20007f9e0ff */
[----:B------:R-:W-:-:S04]  /*0680*/  IMAD.IADD R5, R0, 0x1, R19 ;  /* 0x0000000100057824 */ /* 0x000fc800078e0213 */
[----:B------:R-:W-:Y:S01]  /*0690*/  IMAD.X R21, RZ, RZ, RZ, P4 ;  /* 0x000000ffff157224 */ /* 0x000fe200020e06ff */
[----:B-1----:R-:W-:Y:S01]  /*06a0*/  LEA R4, P4, R18, UR8, 0x2 ;  /* 0x0000000812047c11 */ /* 0x002fe2000f8810ff */
[----:B0-----:R-:W-:-:S03]  /*06b0*/  IMAD.WIDE.U32 R16, R5, 0x4, R16 ;  /* 0x0000000405107825 */ /* 0x001fc600078e0010 */
[----:B------:R-:W-:-:S03]  /*06c0*/  LEA.HI.X R5, R18, UR9, R21, 0x2, P4 ;  /* 0x0000000912057c11 */ /* 0x000fc6000a0f1415 */
[----:B------:R-:W2:Y:S04]  /*06d0*/  LDG.E.CONSTANT R16, desc[UR6][R16.64] ;  /* 0x0000000610107981 */ /* 0x000ea8000c1e9900 */
[----:B------:R-:W2:Y:S04]  /*06e0*/  LDG.E.CONSTANT R18, desc[UR6][R4.64+0x4] ;  /* 0x0000040604127981 */ /* 0x000ea8000c1e9900 */
[----:B------:R-:W3:Y:S04]  /*06f0*/  LDG.E.CONSTANT R21, desc[UR6][R4.64+0x8] ;  /* 0x0000080604157981 */ /* 0x000ee8000c1e9900 */
[----:B------:R-:W3:Y:S04]  /*0700*/  LDG.E.CONSTANT R20, desc[UR6][R4.64+0xc] ;  /* 0x00000c0604147981 */ /* 0x000ee8000c1e9900 */
[----:B------:R-:W4:Y:S04]  /*0710*/  LDG.E.CONSTANT R23, desc[UR6][R4.64+0x10] ;  /* 0x0000100604177981 */ /* 0x000f28000c1e9900 */
[----:B------:R-:W4:Y:S04]  /*0720*/  LDG.E.CONSTANT R22, desc[UR6][R4.64+0x14] ;  /* 0x0000140604167981 */ /* 0x000f28000c1e9900 */
[----:B------:R-:W5:Y:S04]  /*0730*/  LDG.E.CONSTANT R25, desc[UR6][R4.64+0x18] ;  /* 0x0000180604197981 */ /* 0x000f68000c1e9900 */
[----:B------:R-:W5:Y:S01]  /*0740*/  LDG.E.CONSTANT R24, desc[UR6][R4.64+0x1c] ;  /* 0x00001c0604187981 */ /* 0x000f62000c1e9900 */
[----:B------:R-:W-:Y:S01]  /*0750*/  VIADD R19, R19, 0x8 ;  /* 0x0000000813137836 */ /* 0x000fe20000000000 */
[----:B--2---:R-:W-:-:S04]  /*0760*/  FMNMX3 R18, R7, R16, R18, !PT ;  /* 0x0000001007127276 */ /* 0x004fc80007800012 */
[----:B---3--:R-:W-:-:S04]  /*0770*/  FMNMX3 R18, R18, R21, R20, !PT ;  /* 0x0000001512127276 */ /* 0x008fc80007800014 */
[----:B----4-:R-:W-:-:S04]  /*0780*/  FMNMX3 R18, R18, R23, R22, !PT ;  /* 0x0000001712127276 */ /* 0x010fc80007800016 */
[----:B-----5:R-:W-:-:S07]  /*0790*/  FMNMX3 R7, R18, R25, R24, !PT ;  /* 0x0000001912077276 */ /* 0x020fce0007800018 */
.L_x_9:
[----:B------:R-:W-:Y:S05]  /*07a0*/  BSYNC.RECONVERGENT B2 ;  /* 0x0000000000027941 */ /* 0x000fea0003800200 */
.L_x_8:
        /* <DEDUP_REMOVED lines=15> */
[----:B------:R-:W3:Y:S01]  /*08a0*/  LDG.E.CONSTANT R21, desc[UR6][R4.64+0xc] ;  /* 0x00000c0604157981 */ /* 0x000ee2000c1e9900 */
[----:B------:R-:W-:Y:S01]  /*08b0*/  VIADD R19, R19, 0x4 ;  /* 0x0000000413137836 */ /* 0x000fe20000000000 */
[----:B--2---:R-:W-:-:S04]  /*08c0*/  FMNMX3 R7, R7, R16, R18, !PT ;  /* 0x0000001007077276 */ /* 0x004fc80007800012 */
[----:B---3--:R-:W-:-:S07]  /*08d0*/  FMNMX3 R7, R7, R20, R21, !PT ;  /* 0x0000001407077276 */ /* 0x008fce0007800015 */
.L_x_11:
[----:B------:R-:W-:Y:S05]  /*08e0*/  BSYNC.RECONVERGENT B2 ;  /* 0x0000000000027941 */ /* 0x000fea0003800200 */
.L_x_10:
[----:B------:R-:W-:Y:S05]  /*08f0*/  @!P3 BRA `(.L_x_7) ;  /* 0x000000000044b947 */ /* 0x000fea0003800000 */
[----:B------:R-:W0:Y:S01]  /*0900*/  LDC.64 R4, c[0x0][0x388] ;  /* 0x0000e200ff047b82 */ /* 0x000e220000000a00 */
[----:B------:R-:W-:-:S04]  /*0910*/  IMAD.IADD R17, R0, 0x1, R19 ;  /* 0x0000000100117824 */ /* 0x000fc800078e0213 */
[----:B0-----:R-:W-:-:S06]  /*0920*/  IMAD.WIDE.U32 R4, R17, 0x4, R4 ;  /* 0x0000000411047825 */ /* 0x001fcc00078e0004 */
[----:B------:R-:W2:Y:S01]  /*0930*/  LDG.E.CONSTANT R4, desc[UR6][R4.64] ;  /* 0x0000000604047981 */ /* 0x000ea2000c1e9900 */
[----:B------:R-:W-:Y:S02]  /*0940*/  ISETP.NE.AND P3, PT, R9, 0x1, PT ;  /* 0x000000010900780c */ /* 0x000fe40003f65270 */
[----:B--2---:R-:W-:-:S11]  /*0950*/  FMNMX R7, R7, R4, !PT ;  /* 0x0000000407077209 */ /* 0x004fd60007800000 */
[----:B------:R-:W-:Y:S05]  /*0960*/  @!P3 BRA `(.L_x_7) ;  /* 0x000000000028b947 */ /* 0x000fea0003800000 */
[----:B------:R-:W0:Y:S01]  /*0970*/  LDCU.64 UR8, c[0x0][0x388] ;  /* 0x00007100ff0877ac */ /* 0x000e220008000a00 */
[----:B------:R-:W-:-:S05]  /*0980*/  IADD3 R0, P3, PT, R0, R19, RZ ;  /* 0x0000001300007210 */ /* 0x000fca0007f7e0ff */
[----:B------:R-:W-:Y:S01]  /*0990*/  IMAD.X R5, RZ, RZ, RZ, P3 ;  /* 0x000000ffff057224 */ /* 0x000fe200018e06ff */
[----:B------:R-:W-:Y:S02]  /*09a0*/  ISETP.NE.AND P3, PT, R9, 0x2, PT ;  /* 0x000000020900780c */ /* 0x000fe40003f65270 */
[----:B0-----:R-:W-:-:S04]  /*09b0*/  LEA R4, P4, R0, UR8, 0x2 ;  /* 0x0000000800047c11 */ /* 0x001fc8000f8810ff */
[----:B------:R-:W-:-:S05]  /*09c0*/  LEA.HI.X R5, R0, UR9, R5, 0x2, P4 ;  /* 0x0000000900057c11 */ /* 0x000fca000a0f1405 */
[----:B------:R-:W2:Y:S04]  /*09d0*/  LDG.E.CONSTANT R0, desc[UR6][R4.64+0x4] ;  /* 0x0000040604007981 */ /* 0x000ea8000c1e9900 */
[----:B------:R-:W3:Y:S01]  /*09e0*/  @P3 LDG.E.CONSTANT R16, desc[UR6][R4.64+0x8] ;  /* 0x0000080604103981 */ /* 0x000ee2000c1e9900 */
[----:B--2---:R-:W-:-:S04]  /*09f0*/  FMNMX R7, R7, R0, !PT ;  /* 0x0000000007077209 */ /* 0x004fc80007800000 */
[----:B---3--:R-:W-:-:S07]  /*0a00*/  @P3 FMNMX R7, R7, R16, !PT ;  /* 0x0000001007073209 */ /* 0x008fce0007800000 */
.L_x_7:
[----:B------:R-:W-:Y:S05]  /*0a10*/  BSYNC.RECONVERGENT B1 ;  /* 0x0000000000017941 */ /* 0x000fea0003800200 */
.L_x_6:
[----:B------:R0:W-:Y:S02]  /*0a20*/  STG.E desc[UR6][R2.64], R7 ;  /* 0x0000000702007986 */ /* 0x0001e4000c101906 */
.L_x_1:
[----:B------:R-:W-:Y:S05]  /*0a30*/  BSYNC.RECONVERGENT B0 ;  /* 0x0000000000007941 */ /* 0x000fea0003800200 */
.L_x_0:
[----:B------:R-:W-:-:S05]  /*0a40*/  VIADD R8, R8, 0x1 ;  /* 0x0000000108087836 */ /* 0x000fca0000000000 */
[----:B------:R-:W-:-:S13]  /*0a50*/  ISETP.GE.AND P3, PT, R8, R13, PT ;  /* 0x0000000d0800720c */ /* 0x000fda0003f66270 */
[----:B------:R-:W-:Y:S05]  /*0a60*/  @!P3 BRA `(.L_x_12) ;  /* 0xfffffff8002cb947 */ /* 0x000fea000383ffff */
[----:B------:R-:W-:Y:S05]  /*0a70*/  EXIT ;  /* 0x000000000000794d */ /* 0x000fea0003800000 */
.L_x_13:
[----:B------:R-:W-:-:S00]  /*0a80*/  BRA `(.L_x_13) ;  /* 0xfffffffc00fc7947 */ /* 0x000fc0000383ffff */
[----:B------:R-:W-:-:S00]  /*0a90*/  NOP ;  /* 0x0000000000007918 */ /* 0x000fc00000000000 */
        /* <DEDUP_REMOVED lines=14> */
.L_x_14:


//--------------------- .nv.shared.reserved.0     --------------------------
	.section	.nv.shared.reserved.0,"aw",@nobits
	.weak		__nv_reservedSMEM_offset_0_alias
	.size		__nv_reservedSMEM_offset_0_alias, 0, 64
	.other		__nv_reservedSMEM_offset_0_alias,@"STO_CUDA_RESERVED_SHARED STV_DEFAULT"
__nv_reservedSMEM_offset_0_alias:
	.zero		0
	.zero		64


//--------------------- .nv.constant0.default_function_kernel --------------------------
	.section	.nv.constant0.default_function_kernel,"a",@progbits
	.sectionflags	@""
	.align	4
.nv.constant0.default_function_kernel:
	.zero		912


//--------------------- SYMBOLS --------------------------

	.type		.nv.reservedSmem.offset0,@object
	.size		.nv.reservedSmem.offset0,0x4
